	.headerflags	@"EF_CUDA_TEXMODE_UNIFIED EF_CUDA_64BIT_ADDRESS EF_CUDA_ACCELERATORS EF_CUDA_SM90 EF_CUDA_VIRTUAL_SM(EF_CUDA_SM90)"
	.elftype	@"ET_EXEC"


//--------------------- .nv.info                  --------------------------
	.section	.nv.info,"",@"SHT_CUDA_INFO"
	.align	4


	//----- nvinfo : EIATTR_REGCOUNT
	.align		4
        /*0000*/ 	.byte	0x04, 0x2f
        /*0002*/ 	.short	(.L_3 - .L_2)
	.align		4
.L_2:
        /*0004*/ 	.word	index@(triton_poi_fused__native_batch_norm_legit_no_training_convolution_relu_threshold_backward_29)
        /*0008*/ 	.word	0x00000020


	//----- nvinfo : EIATTR_MIN_STACK_SIZE
	.align		4
.L_3:
        /*000c*/ 	.byte	0x04, 0x12
        /*000e*/ 	.short	(.L_5 - .L_4)
	.align		4
.L_4:
        /*0010*/ 	.word	index@(triton_poi_fused__native_batch_norm_legit_no_training_convolution_relu_threshold_backward_29)
        /*0014*/ 	.word	0x00000000


	//----- nvinfo : EIATTR_FRAME_SIZE
	.align		4
.L_5:
        /*0018*/ 	.byte	0x04, 0x11
        /*001a*/ 	.short	(.L_7 - .L_6)
	.align		4
.L_6:
        /*001c*/ 	.word	index@(triton_poi_fused__native_batch_norm_legit_no_training_convolution_relu_threshold_backward_29)
        /*0020*/ 	.word	0x00000000


	//----- nvinfo : EIATTR_MIN_STACK_SIZE
	.align		4
.L_7:
        /*0024*/ 	.byte	0x04, 0x12
        /*0026*/ 	.short	(.L_9 - .L_8)
	.align		4
.L_8:
        /*0028*/ 	.word	index@(triton_poi_fused__native_batch_norm_legit_no_training_convolution_relu_threshold_backward_29)
        /*002c*/ 	.word	0x00000000
.L_9:


//--------------------- .nv.info.triton_poi_fused__native_batch_norm_legit_no_training_convolution_relu_threshold_backward_29 --------------------------
	.section	.nv.info.triton_poi_fused__native_batch_norm_legit_no_training_convolution_relu_threshold_backward_29,"",@"SHT_CUDA_INFO"
	.sectionflags	@""
	.align	4


	//----- nvinfo : EIATTR_CUDA_API_VERSION
	.align		4
        /*0000*/ 	.byte	0x04, 0x37
        /*0002*/ 	.short	(.L_11 - .L_10)
.L_10:
        /*0004*/ 	.word	0x0000007c


	//----- nvinfo : EIATTR_KPARAM_INFO
	.align		4
.L_11:
        /*0008*/ 	.byte	0x04, 0x17
        /*000a*/ 	.short	(.L_13 - .L_12)
.L_12:
        /*000c*/ 	.word	0x00000000
        /*0010*/ 	.short	0x0008
        /*0012*/ 	.short	0x0040
        /*0014*/ 	.byte	0x00, 0xf0, 0x11, 0x00


	//----- nvinfo : EIATTR_KPARAM_INFO
	.align		4
.L_13:
        /*0018*/ 	.byte	0x04, 0x17
        /*001a*/ 	.short	(.L_15 - .L_14)
.L_14:
        /*001c*/ 	.word	0x00000000
        /*0020*/ 	.short	0x0007
        /*0022*/ 	.short	0x0038
        /*0024*/ 	.byte	0x00, 0xf4, 0x21, 0x00


	//----- nvinfo : EIATTR_KPARAM_INFO
	.align		4
.L_15:
        /*0028*/ 	.byte	0x04, 0x17
        /*002a*/ 	.short	(.L_17 - .L_16)
.L_16:
        /*002c*/ 	.word	0x00000000
        /*0030*/ 	.short	0x0006
        /*0032*/ 	.short	0x0030
        /*0034*/ 	.byte	0x00, 0xf4, 0x21, 0x00


	//----- nvinfo : EIATTR_KPARAM_INFO
	.align		4
.L_17:
        /*0038*/ 	.byte	0x04, 0x17
        /*003a*/ 	.short	(.L_19 - .L_18)
.L_18:
        /*003c*/ 	.word	0x00000000
        /*0040*/ 	.short	0x0005
        /*0042*/ 	.short	0x0028
        /*0044*/ 	.byte	0x00, 0xf4, 0x21, 0x00


	//----- nvinfo : EIATTR_KPARAM_INFO
	.align		4
.L_19:
        /*0048*/ 	.byte	0x04, 0x17
        /*004a*/ 	.short	(.L_21 - .L_20)
.L_20:
        /*004c*/ 	.word	0x00000000
        /*0050*/ 	.short	0x0004
        /*0052*/ 	.short	0x0020
        /*0054*/ 	.byte	0x00, 0xf4, 0x21, 0x00


	//----- nvinfo : EIATTR_KPARAM_INFO
	.align		4
.L_21:
        /*0058*/ 	.byte	0x04, 0x17
        /*005a*/ 	.short	(.L_23 - .L_22)
.L_22:
        /*005c*/ 	.word	0x00000000
        /*0060*/ 	.short	0x0003
        /*0062*/ 	.short	0x0018
        /*0064*/ 	.byte	0x00, 0xf4, 0x21, 0x00


	//----- nvinfo : EIATTR_KPARAM_INFO
	.align		4
.L_23:
        /*0068*/ 	.byte	0x04, 0x17
        /*006a*/ 	.short	(.L_25 - .L_24)
.L_24:
        /*006c*/ 	.word	0x00000000
        /*0070*/ 	.short	0x0002
        /*0072*/ 	.short	0x0010
        /*0074*/ 	.byte	0x00, 0xf4, 0x21, 0x00


	//----- nvinfo : EIATTR_KPARAM_INFO
	.align		4
.L_25:
        /*0078*/ 	.byte	0x04, 0x17
        /*007a*/ 	.short	(.L_27 - .L_26)
.L_26:
        /*007c*/ 	.word	0x00000000
        /*0080*/ 	.short	0x0001
        /*0082*/ 	.short	0x0008
        /*0084*/ 	.byte	0x00, 0xf4, 0x21, 0x00


	//----- nvinfo : EIATTR_KPARAM_INFO
	.align		4
.L_27:
        /*0088*/ 	.byte	0x04, 0x17
        /*008a*/ 	.short	(.L_29 - .L_28)
.L_28:
        /*008c*/ 	.word	0x00000000
        /*0090*/ 	.short	0x0000
        /*0092*/ 	.short	0x0000
        /*0094*/ 	.byte	0x00, 0xf4, 0x21, 0x00


	//----- nvinfo : EIATTR_SPARSE_MMA_MASK
	.align		4
.L_29:
        /*0098*/ 	.byte	0x03, 0x50
        /*009a*/ 	.short	0x0000


	//----- nvinfo : EIATTR_MAXREG_COUNT
	.align		4
        /*009c*/ 	.byte	0x03, 0x1b
        /*009e*/ 	.short	0x00ff


	//----- nvinfo : EIATTR_EXIT_INSTR_OFFSETS
	.align		4
        /*00a0*/ 	.byte	0x04, 0x1c
        /*00a2*/ 	.short	(.L_31 - .L_30)


	//   ....[0]....
.L_30:
        /*00a4*/ 	.word	0x000009b0


	//----- nvinfo : EIATTR_REQNTID
	.align		4
.L_31:
        /*00a8*/ 	.byte	0x04, 0x10
        /*00aa*/ 	.short	(.L_33 - .L_32)
.L_32:
        /*00ac*/ 	.word	0x00000080
        /*00b0*/ 	.word	0x00000001
        /*00b4*/ 	.word	0x00000001


	//----- nvinfo : EIATTR_CBANK_PARAM_SIZE
	.align		4
.L_33:
        /*00b8*/ 	.byte	0x03, 0x19
        /*00ba*/ 	.short	0x0044


	//----- nvinfo : EIATTR_PARAM_CBANK
	.align		4
        /*00bc*/ 	.byte	0x04, 0x0a
        /*00be*/ 	.short	(.L_35 - .L_34)
	.align		4
.L_34:
        /*00c0*/ 	.word	index@(.nv.constant0.triton_poi_fused__native_batch_norm_legit_no_training_convolution_relu_threshold_backward_29)
        /*00c4*/ 	.short	0x0210
        /*00c6*/ 	.short	0x0044


	//----- nvinfo : EIATTR_SW_WAR
	.align		4
.L_35:
        /*00c8*/ 	.byte	0x04, 0x36
        /*00ca*/ 	.short	(.L_37 - .L_36)
.L_36:
        /*00cc*/ 	.word	0x00000008
.L_37:


//--------------------- .nv.callgraph             --------------------------
	.section	.nv.callgraph,"",@"SHT_CUDA_CALLGRAPH"
	.align	4
	.sectionentsize	8
	.align		4
        /*0000*/ 	.word	0x00000000
	.align		4
        /*0004*/ 	.word	0xffffffff
	.align		4
        /*0008*/ 	.word	0x00000000
	.align		4
        /*000c*/ 	.word	0xfffffffe
	.align		4
        /*0010*/ 	.word	0x00000000
	.align		4
        /*0014*/ 	.word	0xfffffffd
	.align		4
        /*0018*/ 	.word	0x00000000
	.align		4
        /*001c*/ 	.word	0xfffffffc


//--------------------- .nv.constant4             --------------------------
	.section	.nv.constant4,"a",@progbits
	.align	8
	.align		8
.nv.constant4:
        /*0000*/ 	.dword	_$_str
	.align		8
        /*0008*/ 	.dword	_$_str_$_2


//--------------------- .text.triton_poi_fused__native_batch_norm_legit_no_training_convolution_relu_threshold_backward_29 --------------------------
	.section	.text.triton_poi_fused__native_batch_norm_legit_no_training_convolution_relu_threshold_backward_29,"ax",@progbits
	.sectionflags	@"SHF_BARRIERS=1"
	.align	128
        .global         triton_poi_fused__native_batch_norm_legit_no_training_convolution_relu_threshold_backward_29
        .type           triton_poi_fused__native_batch_norm_legit_no_training_convolution_relu_threshold_backward_29,@function
        .size           triton_poi_fused__native_batch_norm_legit_no_training_convolution_relu_threshold_backward_29,(.L_x_1 - triton_poi_fused__native_batch_norm_legit_no_training_convolution_relu_threshold_backward_29)
        .other          triton_poi_fused__native_batch_norm_legit_no_training_convolution_relu_threshold_backward_29,@"STO_CUDA_ENTRY STV_DEFAULT"
triton_poi_fused__native_batch_norm_legit_no_training_convolution_relu_threshold_backward_29:
.text.triton_poi_fused__native_batch_norm_legit_no_training_convolution_relu_threshold_backward_29:
[----:B------:R-:W-:Y:S01]  /*0000*/  LDC R1, c[0x0][0x28] ;  /* 0x00000a00ff017b82 */ /* 0x000fe20000000800 */
[----:B------:R-:W1:Y:S07]  /*0010*/  S2R R16, SR_TID.X ;  /* 0x0000000000107919 */ /* 0x000e6e0000002100 */
[----:B------:R-:W2:Y:S01]  /*0020*/  LDC.64 R12, c[0x0][0x228] ;  /* 0x00008a00ff0c7b82 */ /* 0x000ea20000000a00 */
[----:B------:R-:W-:Y:S01]  /*0030*/  ULDC.64 UR6, c[0x0][0x208] ;  /* 0x0000820000067ab9 */ /* 0x000fe20000000a00 */
[----:B------:R-:W3:Y:S06]  /*0040*/  S2R R0, SR_CTAID.X ;  /* 0x0000000000007919 */ /* 0x000eec0000002500 */
[----:B------:R-:W4:Y:S08]  /*0050*/  LDC.64 R22, c[0x0][0x210] ;  /* 0x00008400ff167b82 */ /* 0x000f300000000a00 */
[----:B------:R-:W5:Y:S08]  /*0060*/  LDC.64 R4, c[0x0][0x218] ;  /* 0x00008600ff047b82 */ /* 0x000f700000000a00 */
[----:B------:R-:W2:Y:S08]  /*0070*/  LDC.64 R24, c[0x0][0x220] ;  /* 0x00008800ff187b82 */ /* 0x000eb00000000a00 */
[----:B------:R-:W4:Y:S01]  /*0080*/  LDC.64 R14, c[0x0][0x230] ;  /* 0x00008c00ff0e7b82 */ /* 0x000f220000000a00 */
[----:B-1----:R-:W-:-:S07]  /*0090*/  IMAD.SHL.U32 R2, R16, 0x8, RZ ;  /* 0x0000000810027824 */ /* 0x002fce00078e00ff */
[----:B------:R-:W1:Y:S01]  /*00a0*/  S2UR UR5, SR_CgaCtaId ;  /* 0x00000000000579c3 */ /* 0x000e620000008800 */
[----:B---3--:R-:W-:Y:S01]  /*00b0*/  IMAD.SHL.U32 R19, R0, 0x400, RZ ;  /* 0x0000040000137824 */ /* 0x008fe200078e00ff */
[----:B------:R-:W-:Y:S01]  /*00c0*/  SHF.R.S32.HI R3, RZ, 0x15, R0 ;  /* 0x00000015ff037819 */ /* 0x000fe20000011400 */
[----:B------:R-:W-:Y:S01]  /*00d0*/  UMOV UR4, 0x400 ;  /* 0x0000040000047882 */ /* 0x000fe20000000000 */
[----:B------:R-:W-:Y:S01]  /*00e0*/  LOP3.LUT R2, R2, 0x3f8, RZ, 0xc0, !PT ;  /* 0x000003f802027812 */ /* 0x000fe200078ec0ff */
[----:B------:R-:W-:Y:S01]  /*00f0*/  ULDC.64 UR8, c[0x0][0x248] ;  /* 0x0000920000087ab9 */ /* 0x000fe20000000a00 */
[----:B------:R-:W-:Y:S02]  /*0100*/  SGXT R3, R3, 0x1 ;  /* 0x000000010303781a */ /* 0x000fe40000000200 */
[----:B------:R-:W-:-:S04]  /*0110*/  LOP3.LUT R0, R19, R2, RZ, 0xfc, !PT ;  /* 0x0000000213007212 */ /* 0x000fc800078efcff */
[----:B------:R-:W-:-:S04]  /*0120*/  LEA.HI R3, R3, R0, RZ, 0x6 ;  /* 0x0000000003037211 */ /* 0x000fc800078f30ff */
[--C-:B------:R-:W-:Y:S02]  /*0130*/  SHF.R.S32.HI R17, RZ, 0x6, R3.reuse ;  /* 0x00000006ff117819 */ /* 0x100fe40000011403 */
[----:B------:R-:W-:-:S04]  /*0140*/  SHF.R.S32.HI R6, RZ, 0x1f, R3 ;  /* 0x0000001fff067819 */ /* 0x000fc80000011403 */
[----:B------:R-:W-:-:S04]  /*0150*/  LEA.HI R6, R6, R17, RZ, 0x9 ;  /* 0x0000001106067211 */ /* 0x000fc800078f48ff */
[----:B------:R-:W-:-:S05]  /*0160*/  LOP3.LUT R6, R6, 0xfffffe00, RZ, 0xc0, !PT ;  /* 0xfffffe0006067812 */ /* 0x000fca00078ec0ff */
[----:B------:R-:W-:-:S04]  /*0170*/  IMAD.IADD R17, R17, 0x1, -R6 ;  /* 0x0000000111117824 */ /* 0x000fc800078e0a06 */
[----:B--2---:R-:W-:-:S05]  /*0180*/  IMAD.WIDE R12, R17, 0x4, R12 ;  /* 0x00000004110c7825 */ /* 0x004fca00078e020c */
[----:B------:R2:W3:Y:S01]  /*0190*/  LDG.E.EL R21, desc[UR6][R12.64] ;  /* 0x000000060c157981 */ /* 0x0004e2000c2e1900 */
[----:B----4-:R-:W-:-:S04]  /*01a0*/  IMAD.WIDE R26, R0, 0x4, R22 ;  /* 0x00000004001a7825 */ /* 0x010fc800078e0216 */
[C---:B-----5:R-:W-:Y:S01]  /*01b0*/  IMAD.WIDE R28, R17.reuse, 0x4, R4 ;  /* 0x00000004111c7825 */ /* 0x060fe200078e0204 */
[----:B------:R-:W4:Y:S04]  /*01c0*/  LDG.E.128 R8, desc[UR6][R26.64+0x10] ;  /* 0x000010061a087981 */ /* 0x000f28000c1e1d00 */
[----:B------:R-:W5:Y:S01]  /*01d0*/  LDG.E.128 R4, desc[UR6][R26.64] ;  /* 0x000000061a047981 */ /* 0x000f62000c1e1d00 */
[C---:B0-----:R-:W-:Y:S01]  /*01e0*/  IMAD.WIDE R24, R17.reuse, 0x4, R24 ;  /* 0x0000000411187825 */ /* 0x041fe200078e0218 */
[----:B--2---:R-:W0:Y:S02]  /*01f0*/  LDC.64 R12, c[0x0][0x238] ;  /* 0x00008e00ff0c7b82 */ /* 0x004e240000000a00 */
[----:B------:R-:W5:Y:S04]  /*0200*/  LDG.E.EL R3, desc[UR6][R28.64] ;  /* 0x000000061c037981 */ /* 0x000f68000c2e1900 */
[----:B------:R2:W4:Y:S01]  /*0210*/  LDG.E.EL R20, desc[UR6][R24.64] ;  /* 0x0000000618147981 */ /* 0x000522000c2e1900 */
[----:B------:R-:W-:-:S04]  /*0220*/  IMAD.WIDE R14, R17, 0x4, R14 ;  /* 0x00000004110e7825 */ /* 0x000fc800078e020e */
[----:B0-----:R-:W-:Y:S02]  /*0230*/  IMAD.WIDE R12, R17, 0x4, R12 ;  /* 0x00000004110c7825 */ /* 0x001fe400078e020c */
[----:B------:R-:W4:Y:S04]  /*0240*/  LDG.E.EL R17, desc[UR6][R14.64] ;  /* 0x000000060e117981 */ /* 0x000f28000c2e1900 */
[----:B------:R0:W4:Y:S01]  /*0250*/  LDG.E.EL R18, desc[UR6][R12.64] ;  /* 0x000000060c127981 */ /* 0x000122000c2e1900 */
[----:B-1----:R-:W-:-:S06]  /*0260*/  UPRMT UR4, UR5, 0x654, UR4 ;  /* 0x0000065405047896 */ /* 0x002fcc0008000004 */
[----:B------:R-:W-:Y:S01]  /*0270*/  LEA R2, R2, UR4, 0x2 ;  /* 0x0000000402027c11 */ /* 0x000fe2000f8e10ff */
[----:B------:R-:W-:Y:S02]  /*0280*/  IMAD.SHL.U32 R16, R16, 0x4, RZ ;  /* 0x0000000410107824 */ /* 0x000fe400078e00ff */
[----:B--2---:R-:W-:-:S03]  /*0290*/  IMAD.MOV.U32 R25, RZ, RZ, 0x3e800000 ;  /* 0x3e800000ff197424 */ /* 0x004fc600078e00ff */
[----:B------:R-:W-:Y:S02]  /*02a0*/  LOP3.LUT R16, R16, 0x1fc, RZ, 0xc0, !PT ;  /* 0x000001fc10107812 */ /* 0x000fe400078ec0ff */
[----:B------:R-:W-:Y:S01]  /*02b0*/  SHF.R.S32.HI R28, RZ, 0x1f, R19 ;  /* 0x0000001fff1c7819 */ /* 0x000fe20000011413 */
[----:B---3--:R-:W-:-:S06]  /*02c0*/  FADD R21, R21, 9.9999997473787516356e-06 ;  /* 0x3727c5ac15157421 */ /* 0x008fcc0000000000 */
[----:B------:R-:W1:Y:S01]  /*02d0*/  MUFU.SQRT R21, R21 ;  /* 0x0000001500157308 */ /* 0x000e620000002000 */
[--C-:B-----5:R-:W-:Y:S01]  /*02e0*/  FADD R4, R4, R3.reuse ;  /* 0x0000000304047221 */ /* 0x120fe20000000000 */
[--C-:B------:R-:W-:Y:S01]  /*02f0*/  FADD R5, R5, R3.reuse ;  /* 0x0000000305057221 */ /* 0x100fe20000000000 */
[--C-:B------:R-:W-:Y:S01]  /*0300*/  FADD R6, R6, R3.reuse ;  /* 0x0000000306067221 */ /* 0x100fe20000000000 */
[--C-:B------:R-:W-:Y:S01]  /*0310*/  FADD R7, R7, R3.reuse ;  /* 0x0000000307077221 */ /* 0x100fe20000000000 */
[--C-:B----4-:R-:W-:Y:S01]  /*0320*/  FADD R8, R8, R3.reuse ;  /* 0x0000000308087221 */ /* 0x110fe20000000000 */
[--C-:B------:R-:W-:Y:S01]  /*0330*/  FADD R9, R9, R3.reuse ;  /* 0x0000000309097221 */ /* 0x100fe20000000000 */
[--C-:B------:R-:W-:Y:S01]  /*0340*/  FADD R10, R10, R3.reuse ;  /* 0x000000030a0a7221 */ /* 0x100fe20000000000 */
[----:B-1----:R-:W-:Y:S01]  /*0350*/  FSETP.GT.AND P0, PT, R21, 8.50705917302346158658e+37, PT ;  /* 0x7e8000001500780b */ /* 0x002fe20003f04000 */
[----:B------:R-:W-:Y:S01]  /*0360*/  FADD R11, R11, R3 ;  /* 0x000000030b0b7221 */ /* 0x000fe20000000000 */
[C---:B------:R-:W-:Y:S01]  /*0370*/  FSETP.GEU.AND P1, PT, R21.reuse, 1.175494350822287508e-38, PT ;  /* 0x008000001500780b */ /* 0x040fe20003f2e000 */
[----:B------:R-:W-:Y:S04]  /*0380*/  STS.128 [R2], R4 ;  /* 0x0000000402007388 */ /* 0x000fe80000000c00 */
[----:B------:R1:W-:Y:S06]  /*0390*/  STS.128 [R2+0x10], R8 ;  /* 0x0000100802007388 */ /* 0x0003ec0000000c00 */
[----:B------:R-:W-:-:S04]  /*03a0*/  @P0 FMUL R21, R21, 0.25 ;  /* 0x3e80000015150820 */ /* 0x000fc80000400000 */
[----:B------:R-:W-:-:S04]  /*03b0*/  @!P1 FMUL R21, R21, 16777216 ;  /* 0x4b80000015159820 */ /* 0x000fc80000400000 */
[----:B------:R2:W3:Y:S01]  /*03c0*/  MUFU.RCP R24, R21 ;  /* 0x0000001500187308 */ /* 0x0004e20000001000 */
[----:B------:R-:W-:Y:S01]  /*03d0*/  LEA R3, R16, UR4, 0x2 ;  /* 0x0000000410037c11 */ /* 0x000fe2000f8e10ff */
[----:B------:R-:W-:Y:S01]  /*03e0*/  BAR.SYNC.DEFER_BLOCKING 0x0 ;  /* 0x0000000000007b1d */ /* 0x000fe20000010000 */
[----:B------:R-:W-:-:S05]  /*03f0*/  FSEL R25, R25, 1, P0 ;  /* 0x3f80000019197808 */ /* 0x000fca0000000000 */
[----:B------:R-:W-:Y:S01]  /*0400*/  @!P1 FMUL R25, R25, 16777216 ;  /* 0x4b80000019199820 */ /* 0x000fe20000400000 */
[C---:B------:R-:W-:Y:S01]  /*0410*/  FADD R27, -R20.reuse, R5 ;  /* 0x00000005141b7221 */ /* 0x040fe20000000100 */
[C---:B------:R-:W-:Y:S01]  /*0420*/  FADD R29, -R20.reuse, R6 ;  /* 0x00000006141d7221 */ /* 0x040fe20000000100 */
[C---:B------:R-:W-:Y:S01]  /*0430*/  FADD R26, -R20.reuse, R7 ;  /* 0x00000007141a7221 */ /* 0x040fe20000000100 */
[----:B------:R-:W-:Y:S01]  /*0440*/  LOP3.LUT R16, R19, R16, RZ, 0xfc, !PT ;  /* 0x0000001013107212 */ /* 0x000fe200078efcff */
[C---:B--2---:R-:W-:Y:S01]  /*0450*/  FADD R21, -R20.reuse, R10 ;  /* 0x0000000a14157221 */ /* 0x044fe20000000100 */
[----:B-1----:R-:W-:Y:S01]  /*0460*/  FADD R8, -R20, R8 ;  /* 0x0000000814087221 */ /* 0x002fe20000000100 */
[----:B---3--:R-:W-:Y:S01]  /*0470*/  FMUL R24, R24, R25 ;  /* 0x0000001918187220 */ /* 0x008fe20000400000 */
[----:B------:R-:W-:Y:S01]  /*0480*/  FADD R25, -R20, R4 ;  /* 0x0000000414197221 */ /* 0x000fe20000000100 */
[----:B------:R-:W-:Y:S01]  /*0490*/  ULDC.64 UR4, c[0x0][0x210] ;  /* 0x0000840000047ab9 */ /* 0x000fe20000000a00 */
[----:B0-----:R-:W0:Y:S04]  /*04a0*/  LDS.128 R12, [R3] ;  /* 0x00000000030c7984 */ /* 0x001e280000000c00 */
[----:B------:R-:W1:Y:S01]  /*04b0*/  LDS.128 R4, [R3+0x800] ;  /* 0x0008000003047984 */ /* 0x000e620000000c00 */
[----:B------:R-:W-:-:S02]  /*04c0*/  IMAD.SHL.U32 R19, R16, 0x4, RZ ;  /* 0x0000000410137824 */ /* 0x000fc400078e00ff */
[----:B------:R-:W-:Y:S01]  /*04d0*/  FMUL R10, R24, R29 ;  /* 0x0000001d180a7220 */ /* 0x000fe20000400000 */
[----:B------:R-:W-:-:S04]  /*04e0*/  IMAD.WIDE R22, R16, 0x4, R22 ;  /* 0x0000000410167825 */ /* 0x000fc800078e0216 */
[----:B------:R-:W-:Y:S01]  /*04f0*/  FMUL R29, R24, R21 ;  /* 0x00000015181d7220 */ /* 0x000fe20000400000 */
[C---:B------:R-:W-:Y:S01]  /*0500*/  FADD R9, -R20.reuse, R9 ;  /* 0x0000000914097221 */ /* 0x040fe20000000100 */
[----:B------:R-:W-:Y:S01]  /*0510*/  FADD R11, -R20, R11 ;  /* 0x0000000b140b7221 */ /* 0x000fe20000000100 */
[----:B------:R-:W-:Y:S01]  /*0520*/  FMUL R21, R24, R8 ;  /* 0x0000000818157220 */ /* 0x000fe20000400000 */
[----:B------:R-:W-:Y:S02]  /*0530*/  SHF.L.U64.HI R28, R16, 0x2, R28 ;  /* 0x00000002101c7819 */ /* 0x000fe4000001021c */
[----:B------:R-:W-:Y:S01]  /*0540*/  IADD3 R20, P0, R19, UR4, RZ ;  /* 0x0000000413147c10 */ /* 0x000fe2000ff1e0ff */
[C---:B------:R-:W-:Y:S01]  /*0550*/  FMUL R25, R24.reuse, R25 ;  /* 0x0000001918197220 */ /* 0x040fe20000400000 */
[C---:B------:R-:W-:Y:S01]  /*0560*/  FMUL R27, R24.reuse, R27 ;  /* 0x0000001b181b7220 */ /* 0x040fe20000400000 */
[C---:B------:R-:W-:Y:S01]  /*0570*/  FMUL R26, R24.reuse, R26 ;  /* 0x0000001a181a7220 */ /* 0x040fe20000400000 */
[C---:B------:R-:W-:Y:S01]  /*0580*/  FMUL R9, R24.reuse, R9 ;  /* 0x0000000918097220 */ /* 0x040fe20000400000 */
[C-C-:B------:R-:W-:Y:S01]  /*0590*/  FFMA R25, R17.reuse, R25, R18.reuse ;  /* 0x0000001911197223 */ /* 0x140fe20000000012 */
[C-C-:B------:R-:W-:Y:S01]  /*05a0*/  FFMA R10, R17.reuse, R10, R18.reuse ;  /* 0x0000000a110a7223 */ /* 0x140fe20000000012 */
[C-C-:B------:R-:W-:Y:S01]  /*05b0*/  FFMA R27, R17.reuse, R27, R18.reuse ;  /* 0x0000001b111b7223 */ /* 0x140fe20000000012 */
[--C-:B------:R-:W-:Y:S01]  /*05c0*/  FFMA R29, R17, R29, R18.reuse ;  /* 0x0000001d111d7223 */ /* 0x100fe20000000012 */
[----:B0-----:R0:W-:Y:S01]  /*05d0*/  STG.E.128 desc[UR6][R22.64], R12 ;  /* 0x0000000c16007986 */ /* 0x0011e2000c101d06 */
[----:B------:R-:W-:Y:S01]  /*05e0*/  FSETP.GEU.AND P6, PT, R25, RZ, PT ;  /* 0x000000ff1900720b */ /* 0x000fe20003fce000 */
[C-C-:B0-----:R-:W-:Y:S01]  /*05f0*/  FFMA R12, R17.reuse, R21, R18.reuse ;  /* 0x00000015110c7223 */ /* 0x141fe20000000012 */
[----:B------:R-:W-:Y:S01]  /*0600*/  IADD3.X R21, R28, UR5, RZ, P0, !PT ;  /* 0x000000051c157c10 */ /* 0x000fe200087fe4ff */
[----:B------:R-:W-:Y:S01]  /*0610*/  FMUL R15, R24, R11 ;  /* 0x0000000b180f7220 */ /* 0x000fe20000400000 */
[--C-:B------:R-:W-:Y:S01]  /*0620*/  FFMA R13, R17, R9, R18.reuse ;  /* 0x00000009110d7223 */ /* 0x100fe20000000012 */
[----:B------:R-:W-:Y:S01]  /*0630*/  FSEL R8, R25, RZ, P6 ;  /* 0x000000ff19087208 */ /* 0x000fe20003000000 */
[----:B------:R-:W-:Y:S01]  /*0640*/  ULDC.64 UR4, c[0x0][0x240] ;  /* 0x0000900000047ab9 */ /* 0x000fe20000000a00 */
[----:B-1----:R0:W-:Y:S01]  /*0650*/  STG.E.128 desc[UR6][R20.64+0x800], R4 ;  /* 0x0008000414007986 */ /* 0x0021e2000c101d06 */
[----:B------:R-:W-:Y:S01]  /*0660*/  BAR.SYNC.DEFER_BLOCKING 0x0 ;  /* 0x0000000000007b1d */ /* 0x000fe20000010000 */
[C-C-:B------:R-:W-:Y:S01]  /*0670*/  FFMA R11, R17.reuse, R26, R18.reuse ;  /* 0x0000001a110b7223 */ /* 0x140fe20000000012 */
[----:B------:R-:W-:Y:S01]  /*0680*/  FFMA R15, R17, R15, R18 ;  /* 0x0000000f110f7223 */ /* 0x000fe20000000012 */
[----:B------:R-:W-:-:S02]  /*0690*/  FSETP.GEU.AND P5, PT, R27, RZ, PT ;  /* 0x000000ff1b00720b */ /* 0x000fc40003fae000 */
[----:B------:R-:W-:Y:S02]  /*06a0*/  FSETP.GEU.AND P4, PT, R10, RZ, PT ;  /* 0x000000ff0a00720b */ /* 0x000fe40003f8e000 */
[----:B------:R-:W-:Y:S02]  /*06b0*/  FSETP.GEU.AND P3, PT, R11, RZ, PT ;  /* 0x000000ff0b00720b */ /* 0x000fe40003f6e000 */
[----:B------:R-:W-:Y:S02]  /*06c0*/  FSETP.GEU.AND P2, PT, R12, RZ, PT ;  /* 0x000000ff0c00720b */ /* 0x000fe40003f4e000 */
[----:B------:R-:W-:Y:S02]  /*06d0*/  FSETP.GEU.AND P1, PT, R13, RZ, PT ;  /* 0x000000ff0d00720b */ /* 0x000fe40003f2e000 */
[----:B------:R-:W-:Y:S01]  /*06e0*/  FSETP.GEU.AND P0, PT, R29, RZ, PT ;  /* 0x000000ff1d00720b */ /* 0x000fe20003f0e000 */
[----:B0-----:R-:W0:Y:S01]  /*06f0*/  LDC.64 R4, c[0x0][0x240] ;  /* 0x00009000ff047b82 */ /* 0x001e220000000a00 */
[----:B------:R-:W-:-:S02]  /*0700*/  FSETP.GEU.AND P6, PT, R15, RZ, PT ;  /* 0x000000ff0f00720b */ /* 0x000fc40003fce000 */
[----:B------:R-:W-:Y:S02]  /*0710*/  FSEL R9, R27, RZ, P5 ;  /* 0x000000ff1b097208 */ /* 0x000fe40002800000 */
[----:B------:R-:W-:Y:S02]  /*0720*/  FSEL R10, R10, RZ, P4 ;  /* 0x000000ff0a0a7208 */ /* 0x000fe40002000000 */
[----:B------:R-:W-:Y:S02]  /*0730*/  FSEL R11, R11, RZ, P3 ;  /* 0x000000ff0b0b7208 */ /* 0x000fe40001800000 */
[----:B------:R-:W-:Y:S02]  /*0740*/  FSEL R12, R12, RZ, P2 ;  /* 0x000000ff0c0c7208 */ /* 0x000fe40001000000 */
[----:B------:R-:W-:Y:S02]  /*0750*/  FSEL R13, R13, RZ, P1 ;  /* 0x000000ff0d0d7208 */ /* 0x000fe40000800000 */
[----:B------:R-:W-:-:S02]  /*0760*/  FSEL R14, R29, RZ, P0 ;  /* 0x000000ff1d0e7208 */ /* 0x000fc40000000000 */
[----:B------:R-:W-:Y:S01]  /*0770*/  FSEL R15, R15, RZ, P6 ;  /* 0x000000ff0f0f7208 */ /* 0x000fe20003000000 */
[----:B------:R1:W-:Y:S04]  /*0780*/  STS.128 [R2], R8 ;  /* 0x0000000802007388 */ /* 0x0003e80000000c00 */
[----:B------:R2:W-:Y:S01]  /*0790*/  STS.128 [R2+0x10], R12 ;  /* 0x0000100c02007388 */ /* 0x0005e20000000c00 */
[----:B------:R-:W-:Y:S01]  /*07a0*/  BAR.SYNC.DEFER_BLOCKING 0x0 ;  /* 0x0000000000007b1d */ /* 0x000fe20000010000 */
[----:B------:R-:W-:Y:S02]  /*07b0*/  FSETP.GTU.AND P2, PT, R10, RZ, PT ;  /* 0x000000ff0a00720b */ /* 0x000fe40003f4c000 */
[----:B------:R-:W-:Y:S02]  /*07c0*/  FSETP.GTU.AND P0, PT, R8, RZ, PT ;  /* 0x000000ff0800720b */ /* 0x000fe40003f0c000 */
[----:B------:R-:W-:Y:S01]  /*07d0*/  SEL R7, RZ, 0x1, P2 ;  /* 0x00000001ff077807 */ /* 0x000fe20001000000 */
[----:B------:R-:W3:Y:S04]  /*07e0*/  LDS.128 R20, [R3] ;  /* 0x0000000003147984 */ /* 0x000ee80000000c00 */
[----:B------:R4:W5:Y:S01]  /*07f0*/  LDS.128 R24, [R3+0x800] ;  /* 0x0008000003187984 */ /* 0x0009620000000c00 */
[----:B------:R-:W-:-:S02]  /*0800*/  FSETP.GTU.AND P1, PT, R9, RZ, PT ;  /* 0x000000ff0900720b */ /* 0x000fc40003f2c000 */
[----:B------:R-:W-:Y:S02]  /*0810*/  FSETP.GTU.AND P4, PT, R14, RZ, PT ;  /* 0x000000ff0e00720b */ /* 0x000fe40003f8c000 */
[----:B------:R-:W-:Y:S02]  /*0820*/  FSETP.GTU.AND P2, PT, R15, RZ, PT ;  /* 0x000000ff0f00720b */ /* 0x000fe40003f4c000 */
[----:B------:R-:W-:Y:S02]  /*0830*/  FSETP.GTU.AND P3, PT, R11, RZ, PT ;  /* 0x000000ff0b00720b */ /* 0x000fe40003f6c000 */
[----:B-1----:R-:W-:Y:S02]  /*0840*/  SEL R9, RZ, 0x1, P1 ;  /* 0x00000001ff097807 */ /* 0x002fe40000800000 */
[----:B--2---:R-:W-:Y:S02]  /*0850*/  SEL R2, RZ, 0x1, P0 ;  /* 0x00000001ff027807 */ /* 0x004fe40000000000 */
[----:B----4-:R-:W-:-:S02]  /*0860*/  SEL R3, RZ, 0x1, P2 ;  /* 0x00000001ff037807 */ /* 0x010fc40001000000 */
[----:B------:R-:W-:Y:S02]  /*0870*/  SEL R6, RZ, 0x1, P4 ;  /* 0x00000001ff067807 */ /* 0x000fe40002000000 */
[----:B------:R-:W-:Y:S02]  /*0880*/  FSETP.GTU.AND P1, PT, R13, RZ, PT ;  /* 0x000000ff0d00720b */ /* 0x000fe40003f2c000 */
[----:B------:R-:W-:Y:S02]  /*0890*/  FSETP.GTU.AND P0, PT, R12, RZ, PT ;  /* 0x000000ff0c00720b */ /* 0x000fe40003f0c000 */
[----:B------:R-:W-:Y:S02]  /*08a0*/  SEL R8, RZ, 0x1, P3 ;  /* 0x00000001ff087807 */ /* 0x000fe40001800000 */
[----:B------:R-:W-:Y:S02]  /*08b0*/  PRMT R10, R6, 0x3340, R3 ;  /* 0x00003340060a7816 */ /* 0x000fe40000000003 */
[----:B------:R-:W-:-:S02]  /*08c0*/  SEL R3, RZ, 0x1, P1 ;  /* 0x00000001ff037807 */ /* 0x000fc40000800000 */
[----:B------:R-:W-:Y:S02]  /*08d0*/  SEL R12, RZ, 0x1, P0 ;  /* 0x00000001ff0c7807 */ /* 0x000fe40000000000 */
[----:B------:R-:W-:Y:S02]  /*08e0*/  PRMT R9, R2, 0x3340, R9 ;  /* 0x0000334002097816 */ /* 0x000fe40000000009 */
[----:B------:R-:W-:Y:S02]  /*08f0*/  PRMT R8, R7, 0x3340, R8 ;  /* 0x0000334007087816 */ /* 0x000fe40000000008 */
[----:B------:R-:W-:Y:S02]  /*0900*/  IADD3 R2, P0, R19, UR4, RZ ;  /* 0x0000000413027c10 */ /* 0x000fe4000ff1e0ff */
[----:B------:R-:W-:Y:S02]  /*0910*/  IADD3 R6, P1, R0, UR8, RZ ;  /* 0x0000000800067c10 */ /* 0x000fe4000ff3e0ff */
[----:B------:R-:W-:Y:S01]  /*0920*/  PRMT R11, R12, 0x3340, R3 ;  /* 0x000033400c0b7816 */ /* 0x000fe20000000003 */
[----:B0-----:R-:W-:Y:S01]  /*0930*/  IMAD.WIDE R4, R16, 0x4, R4 ;  /* 0x0000000410047825 */ /* 0x001fe200078e0204 */
[----:B------:R-:W-:-:S02]  /*0940*/  IADD3.X R3, R28, UR5, RZ, P0, !PT ;  /* 0x000000051c037c10 */ /* 0x000fc400087fe4ff */
[----:B------:R-:W-:Y:S02]  /*0950*/  PRMT R8, R9, 0x5410, R8 ;  /* 0x0000541009087816 */ /* 0x000fe40000000008 */
[----:B------:R-:W-:Y:S02]  /*0960*/  LEA.HI.X.SX32 R7, R0, UR9, 0x1, P1 ;  /* 0x0000000900077c11 */ /* 0x000fe400088f0eff */
[----:B------:R-:W-:Y:S01]  /*0970*/  PRMT R9, R11, 0x5410, R10 ;  /* 0x000054100b097816 */ /* 0x000fe2000000000a */
[----:B---3--:R-:W-:Y:S04]  /*0980*/  STG.E.128 desc[UR6][R4.64], R20 ;  /* 0x0000001404007986 */ /* 0x008fe8000c101d06 */
[----:B-----5:R-:W-:Y:S04]  /*0990*/  STG.E.128 desc[UR6][R2.64+0x800], R24 ;  /* 0x0008001802007986 */ /* 0x020fe8000c101d06 */
[----:B------:R-:W-:Y:S01]  /*09a0*/  STG.E.64 desc[UR6][R6.64], R8 ;  /* 0x0000000806007986 */ /* 0x000fe2000c101b06 */
[----:B------:R-:W-:Y:S05]  /*09b0*/  EXIT ;  /* 0x000000000000794d */ /* 0x000fea0003800000 */
.L_x_0:
[----:B------:R-:W-:-:S00]  /*09c0*/  BRA `(.L_x_0) ;  /* 0xfffffffc00fc7947 */ /* 0x000fc0000383ffff */
[----:B------:R-:W-:-:S00]  /*09d0*/  NOP ;  /* 0x0000000000007918 */ /* 0x000fc00000000000 */
        /* <DEDUP_REMOVED lines=10> */
.L_x_1:


//--------------------- .nv.global.init           --------------------------
	.section	.nv.global.init,"aw",@progbits
.nv.global.init:
	.type		_$_str,@object
	.size		_$_str,(_$_str_$_2 - _$_str)
_$_str:
        /*0000*/ 	.byte	0x5f, 0x5f, 0x43, 0x55, 0x44, 0x41, 0x5f, 0x46, 0x54, 0x5a, 0x00
	.type		_$_str_$_2,@object
	.size		_$_str_$_2,(.L_1 - _$_str_$_2)
_$_str_$_2:
        /*000b*/ 	.byte	0x5f, 0x5f, 0x43, 0x55, 0x44, 0x41, 0x5f, 0x50, 0x52, 0x45, 0x43, 0x5f, 0x53, 0x51, 0x52, 0x54
        /*001b*/ 	.byte	0x00
.L_1:


//--------------------- .nv.shared.triton_poi_fused__native_batch_norm_legit_no_training_convolution_relu_threshold_backward_29 --------------------------
	.section	.nv.shared.triton_poi_fused__native_batch_norm_legit_no_training_convolution_relu_threshold_backward_29,"aw",@nobits
	.sectionflags	@""
	.align	16
	.zero		1024


//--------------------- .nv.constant0.triton_poi_fused__native_batch_norm_legit_no_training_convolution_relu_threshold_backward_29 --------------------------
	.section	.nv.constant0.triton_poi_fused__native_batch_norm_legit_no_training_convolution_relu_threshold_backward_29,"a",@progbits
	.sectionflags	@""
	.align	4
.nv.constant0.triton_poi_fused__native_batch_norm_legit_no_training_convolution_relu_threshold_backward_29:
	.zero		596
